	.headerflags	@"EF_CUDA_TEXMODE_UNIFIED EF_CUDA_64BIT_ADDRESS EF_CUDA_ACCELERATORS EF_CUDA_SM90 EF_CUDA_VIRTUAL_SM(EF_CUDA_SM90)"
	.elftype	@"ET_EXEC"


//--------------------- .nv.info                  --------------------------
	.section	.nv.info,"",@"SHT_CUDA_INFO"
	.align	4


	//----- nvinfo : EIATTR_REGCOUNT
	.align		4
        /*0000*/ 	.byte	0x04, 0x2f
        /*0002*/ 	.short	(.L_3 - .L_2)
	.align		4
.L_2:
        /*0004*/ 	.word	index@(triton_poi_fused__native_batch_norm_legit_no_training_relu_4)
        /*0008*/ 	.word	0x00000016


	//----- nvinfo : EIATTR_MIN_STACK_SIZE
	.align		4
.L_3:
        /*000c*/ 	.byte	0x04, 0x12
        /*000e*/ 	.short	(.L_5 - .L_4)
	.align		4
.L_4:
        /*0010*/ 	.word	index@(triton_poi_fused__native_batch_norm_legit_no_training_relu_4)
        /*0014*/ 	.word	0x00000000


	//----- nvinfo : EIATTR_FRAME_SIZE
	.align		4
.L_5:
        /*0018*/ 	.byte	0x04, 0x11
        /*001a*/ 	.short	(.L_7 - .L_6)
	.align		4
.L_6:
        /*001c*/ 	.word	index@(triton_poi_fused__native_batch_norm_legit_no_training_relu_4)
        /*0020*/ 	.word	0x00000000


	//----- nvinfo : EIATTR_MIN_STACK_SIZE
	.align		4
.L_7:
        /*0024*/ 	.byte	0x04, 0x12
        /*0026*/ 	.short	(.L_9 - .L_8)
	.align		4
.L_8:
        /*0028*/ 	.word	index@(triton_poi_fused__native_batch_norm_legit_no_training_relu_4)
        /*002c*/ 	.word	0x00000000
.L_9:


//--------------------- .nv.info.triton_poi_fused__native_batch_norm_legit_no_training_relu_4 --------------------------
	.section	.nv.info.triton_poi_fused__native_batch_norm_legit_no_training_relu_4,"",@"SHT_CUDA_INFO"
	.sectionflags	@""
	.align	4


	//----- nvinfo : EIATTR_CUDA_API_VERSION
	.align		4
        /*0000*/ 	.byte	0x04, 0x37
        /*0002*/ 	.short	(.L_11 - .L_10)
.L_10:
        /*0004*/ 	.word	0x0000007c


	//----- nvinfo : EIATTR_KPARAM_INFO
	.align		4
.L_11:
        /*0008*/ 	.byte	0x04, 0x17
        /*000a*/ 	.short	(.L_13 - .L_12)
.L_12:
        /*000c*/ 	.word	0x00000000
        /*0010*/ 	.short	0x0005
        /*0012*/ 	.short	0x0028
        /*0014*/ 	.byte	0x00, 0xf0, 0x11, 0x00


	//----- nvinfo : EIATTR_KPARAM_INFO
	.align		4
.L_13:
        /*0018*/ 	.byte	0x04, 0x17
        /*001a*/ 	.short	(.L_15 - .L_14)
.L_14:
        /*001c*/ 	.word	0x00000000
        /*0020*/ 	.short	0x0004
        /*0022*/ 	.short	0x0020
        /*0024*/ 	.byte	0x00, 0xf4, 0x21, 0x00


	//----- nvinfo : EIATTR_KPARAM_INFO
	.align		4
.L_15:
        /*0028*/ 	.byte	0x04, 0x17
        /*002a*/ 	.short	(.L_17 - .L_16)
.L_16:
        /*002c*/ 	.word	0x00000000
        /*0030*/ 	.short	0x0003
        /*0032*/ 	.short	0x0018
        /*0034*/ 	.byte	0x00, 0xf4, 0x21, 0x00


	//----- nvinfo : EIATTR_KPARAM_INFO
	.align		4
.L_17:
        /*0038*/ 	.byte	0x04, 0x17
        /*003a*/ 	.short	(.L_19 - .L_18)
.L_18:
        /*003c*/ 	.word	0x00000000
        /*0040*/ 	.short	0x0002
        /*0042*/ 	.short	0x0010
        /*0044*/ 	.byte	0x00, 0xf4, 0x21, 0x00


	//----- nvinfo : EIATTR_KPARAM_INFO
	.align		4
.L_19:
        /*0048*/ 	.byte	0x04, 0x17
        /*004a*/ 	.short	(.L_21 - .L_20)
.L_20:
        /*004c*/ 	.word	0x00000000
        /*0050*/ 	.short	0x0001
        /*0052*/ 	.short	0x0008
        /*0054*/ 	.byte	0x00, 0xf4, 0x21, 0x00


	//----- nvinfo : EIATTR_KPARAM_INFO
	.align		4
.L_21:
        /*0058*/ 	.byte	0x04, 0x17
        /*005a*/ 	.short	(.L_23 - .L_22)
.L_22:
        /*005c*/ 	.word	0x00000000
        /*0060*/ 	.short	0x0000
        /*0062*/ 	.short	0x0000
        /*0064*/ 	.byte	0x00, 0xf4, 0x21, 0x00


	//----- nvinfo : EIATTR_SPARSE_MMA_MASK
	.align		4
.L_23:
        /*0068*/ 	.byte	0x03, 0x50
        /*006a*/ 	.short	0x0000


	//----- nvinfo : EIATTR_MAXREG_COUNT
	.align		4
        /*006c*/ 	.byte	0x03, 0x1b
        /*006e*/ 	.short	0x00ff


	//----- nvinfo : EIATTR_EXIT_INSTR_OFFSETS
	.align		4
        /*0070*/ 	.byte	0x04, 0x1c
        /*0072*/ 	.short	(.L_25 - .L_24)


	//   ....[0]....
.L_24:
        /*0074*/ 	.word	0x00000400


	//   ....[1]....
        /*0078*/ 	.word	0x00000420


	//----- nvinfo : EIATTR_REQNTID
	.align		4
.L_25:
        /*007c*/ 	.byte	0x04, 0x10
        /*007e*/ 	.short	(.L_27 - .L_26)
.L_26:
        /*0080*/ 	.word	0x00000100
        /*0084*/ 	.word	0x00000001
        /*0088*/ 	.word	0x00000001


	//----- nvinfo : EIATTR_CBANK_PARAM_SIZE
	.align		4
.L_27:
        /*008c*/ 	.byte	0x03, 0x19
        /*008e*/ 	.short	0x002c


	//----- nvinfo : EIATTR_PARAM_CBANK
	.align		4
        /*0090*/ 	.byte	0x04, 0x0a
        /*0092*/ 	.short	(.L_29 - .L_28)
	.align		4
.L_28:
        /*0094*/ 	.word	index@(.nv.constant0.triton_poi_fused__native_batch_norm_legit_no_training_relu_4)
        /*0098*/ 	.short	0x0210
        /*009a*/ 	.short	0x002c


	//----- nvinfo : EIATTR_SW_WAR
	.align		4
.L_29:
        /*009c*/ 	.byte	0x04, 0x36
        /*009e*/ 	.short	(.L_31 - .L_30)
.L_30:
        /*00a0*/ 	.word	0x00000008
.L_31:


//--------------------- .nv.callgraph             --------------------------
	.section	.nv.callgraph,"",@"SHT_CUDA_CALLGRAPH"
	.align	4
	.sectionentsize	8
	.align		4
        /*0000*/ 	.word	0x00000000
	.align		4
        /*0004*/ 	.word	0xffffffff
	.align		4
        /*0008*/ 	.word	0x00000000
	.align		4
        /*000c*/ 	.word	0xfffffffe
	.align		4
        /*0010*/ 	.word	0x00000000
	.align		4
        /*0014*/ 	.word	0xfffffffd
	.align		4
        /*0018*/ 	.word	0x00000000
	.align		4
        /*001c*/ 	.word	0xfffffffc


//--------------------- .nv.constant4             --------------------------
	.section	.nv.constant4,"a",@progbits
	.align	8
	.align		8
.nv.constant4:
        /*0000*/ 	.dword	_$_str
	.align		8
        /*0008*/ 	.dword	_$_str_$_2


//--------------------- .text.triton_poi_fused__native_batch_norm_legit_no_training_relu_4 --------------------------
	.section	.text.triton_poi_fused__native_batch_norm_legit_no_training_relu_4,"ax",@progbits
	.align	128
        .global         triton_poi_fused__native_batch_norm_legit_no_training_relu_4
        .type           triton_poi_fused__native_batch_norm_legit_no_training_relu_4,@function
        .size           triton_poi_fused__native_batch_norm_legit_no_training_relu_4,(.L_x_1 - triton_poi_fused__native_batch_norm_legit_no_training_relu_4)
        .other          triton_poi_fused__native_batch_norm_legit_no_training_relu_4,@"STO_CUDA_ENTRY STV_DEFAULT"
triton_poi_fused__native_batch_norm_legit_no_training_relu_4:
.text.triton_poi_fused__native_batch_norm_legit_no_training_relu_4:
[----:B------:R-:W0:Y:S01]  /*0000*/  LDC R1, c[0x0][0x28] ;  /* 0x00000a00ff017b82 */ /* 0x000e220000000800 */
[----:B------:R-:W1:Y:S07]  /*0010*/  S2R R0, SR_TID.X ;  /* 0x0000000000007919 */ /* 0x000e6e0000002100 */
[----:B------:R-:W2:Y:S01]  /*0020*/  LDC.64 R10, c[0x0][0x220] ;  /* 0x00008800ff0a7b82 */ /* 0x000ea20000000a00 */
[----:B------:R-:W-:Y:S01]  /*0030*/  ULDC.64 UR4, c[0x0][0x208] ;  /* 0x0000820000047ab9 */ /* 0x000fe20000000a00 */
[----:B------:R-:W3:Y:S06]  /*0040*/  S2R R7, SR_CTAID.X ;  /* 0x0000000000077919 */ /* 0x000eec0000002500 */
[----:B------:R-:W4:Y:S08]  /*0050*/  LDC.64 R4, c[0x0][0x210] ;  /* 0x00008400ff047b82 */ /* 0x000f300000000a00 */
[----:B------:R-:W5:Y:S08]  /*0060*/  LDC.64 R14, c[0x0][0x218] ;  /* 0x00008600ff0e7b82 */ /* 0x000f700000000a00 */
[----:B------:R-:W5:Y:S01]  /*0070*/  LDC.64 R16, c[0x0][0x228] ;  /* 0x00008a00ff107b82 */ /* 0x000f620000000a00 */
[----:B-1----:R-:W-:-:S07]  /*0080*/  IMAD.SHL.U32 R0, R0, 0x2, RZ ;  /* 0x0000000200007824 */ /* 0x002fce00078e00ff */
[----:B------:R-:W1:Y:S01]  /*0090*/  LDC.64 R18, c[0x0][0x230] ;  /* 0x00008c00ff127b82 */ /* 0x000e620000000a00 */
[----:B---3--:R-:W-:Y:S02]  /*00a0*/  SHF.R.S32.HI R2, RZ, 0x16, R7 ;  /* 0x00000016ff027819 */ /* 0x008fe40000011407 */
[----:B------:R-:W-:Y:S02]  /*00b0*/  LOP3.LUT R0, R0, 0x1fe, RZ, 0xc0, !PT ;  /* 0x000001fe00007812 */ /* 0x000fe400078ec0ff */
[----:B------:R-:W-:-:S03]  /*00c0*/  SGXT R2, R2, 0x1 ;  /* 0x000000010202781a */ /* 0x000fc60000000200 */
[----:B------:R-:W-:-:S05]  /*00d0*/  IMAD R7, R7, 0x200, R0 ;  /* 0x0000020007077824 */ /* 0x000fca00078e0200 */
[----:B------:R-:W-:Y:S02]  /*00e0*/  LEA.HI R2, R2, R7, RZ, 0x5 ;  /* 0x0000000702027211 */ /* 0x000fe400078f28ff */
[----:B------:R-:W-:Y:S02]  /*00f0*/  ISETP.GE.AND P0, PT, R7, 0x2b5c80, PT ;  /* 0x002b5c800700780c */ /* 0x000fe40003f06270 */
[----:B------:R-:W-:-:S04]  /*0100*/  LOP3.LUT R2, R2, 0xffffffe0, RZ, 0xc0, !PT ;  /* 0xffffffe002027812 */ /* 0x000fc800078ec0ff */
[----:B------:R-:W-:Y:S02]  /*0110*/  IADD3 R13, R7, -R2, RZ ;  /* 0x80000002070d7210 */ /* 0x000fe40007ffe0ff */
[----:B------:R-:W-:-:S03]  /*0120*/  CS2R R2, SRZ ;  /* 0x0000000000027805 */ /* 0x000fc6000001ff00 */
[----:B--2---:R-:W-:-:S05]  /*0130*/  IMAD.WIDE R10, R13, 0x4, R10 ;  /* 0x000000040d0a7825 */ /* 0x004fca00078e020a */
[----:B------:R2:W3:Y:S01]  /*0140*/  @!P0 LDG.E.EL.64 R2, desc[UR4][R10.64] ;  /* 0x000000040a028981 */ /* 0x0004e2000c2e1b00 */
[----:B----4-:R-:W-:Y:S01]  /*0150*/  IMAD.WIDE R4, R7, 0x4, R4 ;  /* 0x0000000407047825 */ /* 0x010fe200078e0204 */
[----:B------:R-:W-:Y:S02]  /*0160*/  CS2R R8, SRZ ;  /* 0x0000000000087805 */ /* 0x000fe4000001ff00 */
[----:B------:R-:W-:Y:S01]  /*0170*/  CS2R R6, SRZ ;  /* 0x0000000000067805 */ /* 0x000fe2000001ff00 */
[----:B-----5:R-:W-:-:S05]  /*0180*/  IMAD.WIDE R14, R13, 0x4, R14 ;  /* 0x000000040d0e7825 */ /* 0x020fca00078e020e */
[----:B------:R-:W4:Y:S01]  /*0190*/  @!P0 LDG.E.64 R6, desc[UR4][R4.64] ;  /* 0x0000000404068981 */ /* 0x000f22000c1e1b00 */
[C---:B0-----:R-:W-:Y:S01]  /*01a0*/  IMAD.WIDE R16, R13.reuse, 0x4, R16 ;  /* 0x000000040d107825 */ /* 0x041fe200078e0210 */
[----:B--2---:R-:W-:Y:S02]  /*01b0*/  CS2R R10, SRZ ;  /* 0x00000000000a7805 */ /* 0x004fe4000001ff00 */
[----:B------:R0:W4:Y:S01]  /*01c0*/  @!P0 LDG.E.EL.64 R8, desc[UR4][R14.64] ;  /* 0x000000040e088981 */ /* 0x000122000c2e1b00 */
[----:B-1----:R-:W-:Y:S01]  /*01d0*/  IMAD.WIDE R18, R13, 0x4, R18 ;  /* 0x000000040d127825 */ /* 0x002fe200078e0212 */
[----:B------:R-:W-:-:S04]  /*01e0*/  CS2R R12, SRZ ;  /* 0x00000000000c7805 */ /* 0x000fc8000001ff00 */
[----:B------:R-:W2:Y:S04]  /*01f0*/  @!P0 LDG.E.EL.64 R10, desc[UR4][R18.64] ;  /* 0x00000004120a8981 */ /* 0x000ea8000c2e1b00 */
[----:B------:R-:W2:Y:S01]  /*0200*/  @!P0 LDG.E.EL.64 R12, desc[UR4][R16.64] ;  /* 0x00000004100c8981 */ /* 0x000ea2000c2e1b00 */
[----:B0-----:R-:W-:Y:S01]  /*0210*/  HFMA2.MMA R15, -RZ, RZ, 1.625, 0 ;  /* 0x3e800000ff0f7435 */ /* 0x001fe200000001ff */
[----:B---3--:R-:W-:Y:S01]  /*0220*/  FADD R2, R2, 0.0010000000474974513054 ;  /* 0x3a83126f02027421 */ /* 0x008fe20000000000 */
[----:B------:R-:W-:-:S03]  /*0230*/  FADD R3, R3, 0.0010000000474974513054 ;  /* 0x3a83126f03037421 */ /* 0x000fc60000000000 */
[----:B------:R-:W0:Y:S08]  /*0240*/  MUFU.SQRT R0, R2 ;  /* 0x0000000200007308 */ /* 0x000e300000002000 */
[----:B------:R-:W1:Y:S01]  /*0250*/  MUFU.SQRT R14, R3 ;  /* 0x00000003000e7308 */ /* 0x000e620000002000 */
[C---:B0-----:R-:W-:Y:S02]  /*0260*/  FSETP.GT.AND P1, PT, R0.reuse, 8.50705917302346158658e+37, PT ;  /* 0x7e8000000000780b */ /* 0x041fe40003f24000 */
[----:B------:R-:W-:-:S02]  /*0270*/  FSETP.GEU.AND P3, PT, R0, 1.175494350822287508e-38, PT ;  /* 0x008000000000780b */ /* 0x000fc40003f6e000 */
[C---:B-1----:R-:W-:Y:S02]  /*0280*/  FSETP.GT.AND P2, PT, R14.reuse, 8.50705917302346158658e+37, PT ;  /* 0x7e8000000e00780b */ /* 0x042fe40003f44000 */
[----:B------:R-:W-:-:S07]  /*0290*/  FSETP.GEU.AND P4, PT, R14, 1.175494350822287508e-38, PT ;  /* 0x008000000e00780b */ /* 0x000fce0003f8e000 */
[----:B------:R-:W-:-:S04]  /*02a0*/  @P1 FMUL R0, R0, 0.25 ;  /* 0x3e80000000001820 */ /* 0x000fc80000400000 */
[----:B------:R-:W-:Y:S01]  /*02b0*/  @!P3 FMUL R0, R0, 16777216 ;  /* 0x4b8000000000b820 */ /* 0x000fe20000400000 */
[----:B------:R-:W-:-:S04]  /*02c0*/  @P2 FMUL R14, R14, 0.25 ;  /* 0x3e8000000e0e2820 */ /* 0x000fc80000400000 */
[----:B------:R-:W-:Y:S01]  /*02d0*/  @!P4 FMUL R14, R14, 16777216 ;  /* 0x4b8000000e0ec820 */ /* 0x000fe20000400000 */
[----:B------:R-:W0:Y:S01]  /*02e0*/  MUFU.RCP R0, R0 ;  /* 0x0000000000007308 */ /* 0x000e220000001000 */
[----:B------:R-:W-:-:S07]  /*02f0*/  FSEL R3, R15, 1, P1 ;  /* 0x3f8000000f037808 */ /* 0x000fce0000800000 */
[----:B------:R-:W1:Y:S01]  /*0300*/  MUFU.RCP R14, R14 ;  /* 0x0000000e000e7308 */ /* 0x000e620000001000 */
[----:B------:R-:W-:Y:S01]  /*0310*/  FSEL R15, R15, 1, P2 ;  /* 0x3f8000000f0f7808 */ /* 0x000fe20001000000 */
[----:B------:R-:W-:Y:S01]  /*0320*/  @!P3 FMUL R3, R3, 16777216 ;  /* 0x4b8000000303b820 */ /* 0x000fe20000400000 */
[----:B----4-:R-:W-:-:S03]  /*0330*/  FADD R6, -R8, R6 ;  /* 0x0000000608067221 */ /* 0x010fc60000000100 */
[----:B------:R-:W-:Y:S01]  /*0340*/  @!P4 FMUL R15, R15, 16777216 ;  /* 0x4b8000000f0fc820 */ /* 0x000fe20000400000 */
[----:B0-----:R-:W-:Y:S01]  /*0350*/  FMUL R3, R0, R3 ;  /* 0x0000000300037220 */ /* 0x001fe20000400000 */
[----:B------:R-:W-:-:S03]  /*0360*/  FADD R7, -R9, R7 ;  /* 0x0000000709077221 */ /* 0x000fc60000000100 */
[----:B------:R-:W-:Y:S01]  /*0370*/  FMUL R3, R6, R3 ;  /* 0x0000000306037220 */ /* 0x000fe20000400000 */
[----:B-1----:R-:W-:-:S03]  /*0380*/  FMUL R0, R14, R15 ;  /* 0x0000000f0e007220 */ /* 0x002fc60000400000 */
[----:B--2---:R-:W-:Y:S01]  /*0390*/  FFMA R3, R3, R12, R10 ;  /* 0x0000000c03037223 */ /* 0x004fe2000000000a */
[----:B------:R-:W-:-:S04]  /*03a0*/  FMUL R0, R7, R0 ;  /* 0x0000000007007220 */ /* 0x000fc80000400000 */
[----:B------:R-:W-:Y:S01]  /*03b0*/  FFMA R0, R0, R13, R11 ;  /* 0x0000000d00007223 */ /* 0x000fe2000000000b */
[----:B------:R-:W-:-:S04]  /*03c0*/  FSETP.GEU.AND P1, PT, R3, RZ, PT ;  /* 0x000000ff0300720b */ /* 0x000fc80003f2e000 */
[C---:B------:R-:W-:Y:S02]  /*03d0*/  FSETP.GEU.AND P2, PT, R0.reuse, RZ, PT ;  /* 0x000000ff0000720b */ /* 0x040fe40003f4e000 */
[----:B------:R-:W-:Y:S02]  /*03e0*/  FSEL R2, R3, RZ, P1 ;  /* 0x000000ff03027208 */ /* 0x000fe40000800000 */
[----:B------:R-:W-:Y:S01]  /*03f0*/  FSEL R3, R0, RZ, P2 ;  /* 0x000000ff00037208 */ /* 0x000fe20001000000 */
[----:B------:R-:W-:Y:S08]  /*0400*/  @P0 EXIT ;  /* 0x000000000000094d */ /* 0x000ff00003800000 */
[----:B------:R-:W-:Y:S01]  /*0410*/  STG.E.64 desc[UR4][R4.64], R2 ;  /* 0x0000000204007986 */ /* 0x000fe2000c101b04 */
[----:B------:R-:W-:Y:S05]  /*0420*/  EXIT ;  /* 0x000000000000794d */ /* 0x000fea0003800000 */
.L_x_0:
[----:B------:R-:W-:-:S00]  /*0430*/  BRA `(.L_x_0) ;  /* 0xfffffffc00fc7947 */ /* 0x000fc0000383ffff */
[----:B------:R-:W-:-:S00]  /*0440*/  NOP ;  /* 0x0000000000007918 */ /* 0x000fc00000000000 */
        /* <DEDUP_REMOVED lines=11> */
.L_x_1:


//--------------------- .nv.global.init           --------------------------
	.section	.nv.global.init,"aw",@progbits
.nv.global.init:
	.type		_$_str,@object
	.size		_$_str,(_$_str_$_2 - _$_str)
_$_str:
        /*0000*/ 	.byte	0x5f, 0x5f, 0x43, 0x55, 0x44, 0x41, 0x5f, 0x46, 0x54, 0x5a, 0x00
	.type		_$_str_$_2,@object
	.size		_$_str_$_2,(.L_1 - _$_str_$_2)
_$_str_$_2:
        /*000b*/ 	.byte	0x5f, 0x5f, 0x43, 0x55, 0x44, 0x41, 0x5f, 0x50, 0x52, 0x45, 0x43, 0x5f, 0x53, 0x51, 0x52, 0x54
        /*001b*/ 	.byte	0x00
.L_1:


//--------------------- .nv.constant0.triton_poi_fused__native_batch_norm_legit_no_training_relu_4 --------------------------
	.section	.nv.constant0.triton_poi_fused__native_batch_norm_legit_no_training_relu_4,"a",@progbits
	.sectionflags	@""
	.align	4
.nv.constant0.triton_poi_fused__native_batch_norm_legit_no_training_relu_4:
	.zero		572
